//
// Generated by NVIDIA NVVM Compiler
//
// Compiler Build ID: CL-36424714
// Cuda compilation tools, release 13.0, V13.0.88
// Based on NVVM 20.0.0
//

.version 9.0
.target sm_100
.address_size 64

	// .globl	_Z17right_shift_naivePii

.visible .entry _Z17right_shift_naivePii(
	.param .u64 .ptr .align 1 _Z17right_shift_naivePii_param_0,
	.param .u32 _Z17right_shift_naivePii_param_1
)
{
	.reg .pred 	%p<3>;
	.reg .b32 	%r<10>;
	.reg .b64 	%rd<5>;

	ld.param.u64 	%rd2, [_Z17right_shift_naivePii_param_0];
	ld.param.u32 	%r4, [_Z17right_shift_naivePii_param_1];
	mov.u32 	%r5, %ctaid.x;
	mov.u32 	%r6, %ntid.x;
	mov.u32 	%r7, %tid.x;
	mad.lo.s32 	%r1, %r5, %r6, %r7;
	setp.ge.s32 	%p1, %r1, %r4;
	@%p1 bra 	$L__BB0_4;
	cvta.to.global.u64 	%rd3, %rd2;
	setp.eq.s32 	%p2, %r1, 0;
	mul.wide.s32 	%rd4, %r1, 4;
	add.s64 	%rd1, %rd3, %rd4;
	mov.b32 	%r9, 0;
	@%p2 bra 	$L__BB0_3;
	ld.global.u32 	%r9, [%rd1+-4];
$L__BB0_3:
	st.global.u32 	[%rd1], %r9;
$L__BB0_4:
	ret;

}
	// .globl	_Z18right_shift_bufferPKiPii
.visible .entry _Z18right_shift_bufferPKiPii(
	.param .u64 .ptr .align 1 _Z18right_shift_bufferPKiPii_param_0,
	.param .u64 .ptr .align 1 _Z18right_shift_bufferPKiPii_param_1,
	.param .u32 _Z18right_shift_bufferPKiPii_param_2
)
{
	.reg .pred 	%p<3>;
	.reg .b32 	%r<10>;
	.reg .b64 	%rd<9>;

	ld.param.u64 	%rd1, [_Z18right_shift_bufferPKiPii_param_0];
	ld.param.u64 	%rd2, [_Z18right_shift_bufferPKiPii_param_1];
	ld.param.u32 	%r4, [_Z18right_shift_bufferPKiPii_param_2];
	mov.u32 	%r5, %ctaid.x;
	mov.u32 	%r6, %ntid.x;
	mov.u32 	%r7, %tid.x;
	mad.lo.s32 	%r1, %r5, %r6, %r7;
	setp.ge.s32 	%p1, %r1, %r4;
	@%p1 bra 	$L__BB1_4;
	setp.eq.s32 	%p2, %r1, 0;
	mov.b32 	%r9, 0;
	@%p2 bra 	$L__BB1_3;
	cvta.to.global.u64 	%rd3, %rd1;
	mul.wide.s32 	%rd4, %r1, 4;
	add.s64 	%rd5, %rd3, %rd4;
	ld.global.u32 	%r9, [%rd5+-4];
$L__BB1_3:
	cvta.to.global.u64 	%rd6, %rd2;
	mul.wide.s32 	%rd7, %r1, 4;
	add.s64 	%rd8, %rd6, %rd7;
	st.global.u32 	[%rd8], %r9;
$L__BB1_4:
	ret;

}
	// .globl	_Z16right_shift_fastPii
.visible .entry _Z16right_shift_fastPii(
	.param .u64 .ptr .align 1 _Z16right_shift_fastPii_param_0,
	.param .u32 _Z16right_shift_fastPii_param_1
)
{
	.reg .pred 	%p<4>;
	.reg .b32 	%r<9>;
	.reg .b64 	%rd<5>;

	ld.param.u64 	%rd3, [_Z16right_shift_fastPii_param_0];
	ld.param.u32 	%r5, [_Z16right_shift_fastPii_param_1];
	cvta.to.global.u64 	%rd1, %rd3;
	// begin inline asm
	activemask.b32 %r4;
	// end inline asm
	mov.u32 	%r2, %tid.x;
	setp.ge.s32 	%p1, %r2, %r5;
	@%p1 bra 	$L__BB2_4;
	and.b32  	%r6, %r4, -2;
	mul.wide.u32 	%rd4, %r2, 4;
	add.s64 	%rd2, %rd1, %rd4;
	ld.global.u32 	%r7, [%rd2];
	shfl.sync.up.b32	%r3|%p2, %r7, 1, 0, %r6;
	setp.ne.s32 	%p3, %r2, 0;
	@%p3 bra 	$L__BB2_3;
	mov.b32 	%r8, 0;
	st.global.u32 	[%rd1], %r8;
	bra.uni 	$L__BB2_4;
$L__BB2_3:
	st.global.u32 	[%rd2], %r3;
$L__BB2_4:
	ret;

}


// ===== COMPILED SASS (sm_100) =====

	.target	sm_100

	.elftype	@"ET_EXEC"


//--------------------- .note.nv.tkinfo           --------------------------
	.section	.note.nv.tkinfo,"",@"SHT_NOTE"
	.sectionflags	@"SHF_NOTE_NV_TKINFO"
	.tkinfo
        /*0018*/ 	.word	0x00000002
        /*0030*/ 	.string	""
        /*0030*/ 	.string	"ptxas"
        /*0030*/ 	.string	"Cuda compilation tools, release 13.0, V13.0.88"
        /*0030*/ 	.string	"Build cuda_13.0.r13.0/compiler.36424714_0"
        /*0030*/ 	.string	"-arch sm_100 -m 64 "



//--------------------- .note.nv.cuinfo           --------------------------
	.section	.note.nv.cuinfo,"",@"SHT_NOTE"
	.sectionflags	@"SHF_NOTE_NV_CUINFO"
        /*0018*/ 	.short	0x0002
        /*001a*/ 	.short	0x0064
        /*001c*/ 	.short	0x0082
	.zero		2


//--------------------- .nv.info                  --------------------------
	.section	.nv.info,"",@"SHT_CUDA_INFO"
	.align	4


	//----- nvinfo : EIATTR_REGCOUNT
	.align		4
        /*0000*/ 	.byte	0x04, 0x2f
        /*0002*/ 	.short	(.L_1 - .L_0)
	.align		4
.L_0:
        /*0004*/ 	.word	index@(_Z17right_shift_naivePii)
        /*0008*/ 	.word	0x00000008


	//----- nvinfo : EIATTR_FRAME_SIZE
	.align		4
.L_1:
        /*000c*/ 	.byte	0x04, 0x11
        /*000e*/ 	.short	(.L_3 - .L_2)
	.align		4
.L_2:
        /*0010*/ 	.word	index@(_Z17right_shift_naivePii)
        /*0014*/ 	.word	0x00000000


	//----- nvinfo : EIATTR_REGCOUNT
	.align		4
.L_3:
        /*0018*/ 	.byte	0x04, 0x2f
        /*001a*/ 	.short	(.L_5 - .L_4)
	.align		4
.L_4:
        /*001c*/ 	.word	index@(_Z18right_shift_bufferPKiPii)
        /*0020*/ 	.word	0x0000000a


	//----- nvinfo : EIATTR_FRAME_SIZE
	.align		4
.L_5:
        /*0024*/ 	.byte	0x04, 0x11
        /*0026*/ 	.short	(.L_7 - .L_6)
	.align		4
.L_6:
        /*0028*/ 	.word	index@(_Z18right_shift_bufferPKiPii)
        /*002c*/ 	.word	0x00000000


	//----- nvinfo : EIATTR_REGCOUNT
	.align		4
.L_7:
        /*0030*/ 	.byte	0x04, 0x2f
        /*0032*/ 	.short	(.L_9 - .L_8)
	.align		4
.L_8:
        /*0034*/ 	.word	index@(_Z16right_shift_fastPii)
        /*0038*/ 	.word	0x0000000a


	//----- nvinfo : EIATTR_FRAME_SIZE
	.align		4
.L_9:
        /*003c*/ 	.byte	0x04, 0x11
        /*003e*/ 	.short	(.L_11 - .L_10)
	.align		4
.L_10:
        /*0040*/ 	.word	index@(_Z16right_shift_fastPii)
        /*0044*/ 	.word	0x00000000


	//----- nvinfo : EIATTR_MIN_STACK_SIZE
	.align		4
.L_11:
        /*0048*/ 	.byte	0x04, 0x12
        /*004a*/ 	.short	(.L_13 - .L_12)
	.align		4
.L_12:
        /*004c*/ 	.word	index@(_Z16right_shift_fastPii)
        /*0050*/ 	.word	0x00000000


	//----- nvinfo : EIATTR_MIN_STACK_SIZE
	.align		4
.L_13:
        /*0054*/ 	.byte	0x04, 0x12
        /*0056*/ 	.short	(.L_15 - .L_14)
	.align		4
.L_14:
        /*0058*/ 	.word	index@(_Z18right_shift_bufferPKiPii)
        /*005c*/ 	.word	0x00000000


	//----- nvinfo : EIATTR_MIN_STACK_SIZE
	.align		4
.L_15:
        /*0060*/ 	.byte	0x04, 0x12
        /*0062*/ 	.short	(.L_17 - .L_16)
	.align		4
.L_16:
        /*0064*/ 	.word	index@(_Z17right_shift_naivePii)
        /*0068*/ 	.word	0x00000000
.L_17:


//--------------------- .nv.compat                --------------------------
	.section	.nv.compat,"",@"SHT_CUDA_COMPAT_INFO"
	.align	4
        /*0000*/ 	.byte	0x02, 0x09, 0x00, 0x00, 0x02, 0x02, 0x01, 0x00, 0x02, 0x05, 0x05, 0x00, 0x03, 0x07, 0x01, 0x01
        /*0010*/ 	.byte	0x02, 0x03, 0x00, 0x00, 0x02, 0x06, 0x01, 0x00, 0x04, 0x0b, 0x08, 0x00, 0x09, 0x00, 0x00, 0x00
        /*0020*/ 	.byte	0x00, 0x00, 0x00, 0x00


//--------------------- .nv.info._Z16right_shift_fastPii --------------------------
	.section	.nv.info._Z16right_shift_fastPii,"",@"SHT_CUDA_INFO"
	.sectionflags	@""
	.align	4


	//----- nvinfo : EIATTR_CUDA_API_VERSION
	.align		4
        /*0000*/ 	.byte	0x04, 0x37
        /*0002*/ 	.short	(.L_19 - .L_18)
.L_18:
        /*0004*/ 	.word	0x00000082


	//----- nvinfo : EIATTR_KPARAM_INFO
	.align		4
.L_19:
        /*0008*/ 	.byte	0x04, 0x17
        /*000a*/ 	.short	(.L_21 - .L_20)
.L_20:
        /*000c*/ 	.word	0x00000000
        /*0010*/ 	.short	0x0001
        /*0012*/ 	.short	0x0008
        /*0014*/ 	.byte	0x00, 0xf0, 0x11, 0x00


	//----- nvinfo : EIATTR_KPARAM_INFO
	.align		4
.L_21:
        /*0018*/ 	.byte	0x04, 0x17
        /*001a*/ 	.short	(.L_23 - .L_22)
.L_22:
        /*001c*/ 	.word	0x00000000
        /*0020*/ 	.short	0x0000
        /*0022*/ 	.short	0x0000
        /*0024*/ 	.byte	0x00, 0xf5, 0x21, 0x00


	//----- nvinfo : EIATTR_SPARSE_MMA_MASK
	.align		4
.L_23:
        /*0028*/ 	.byte	0x03, 0x50
        /*002a*/ 	.short	0x0000


	//----- nvinfo : EIATTR_MAXREG_COUNT
	.align		4
        /*002c*/ 	.byte	0x03, 0x1b
        /*002e*/ 	.short	0x00ff


	//----- nvinfo : EIATTR_MERCURY_ISA_VERSION
	.align		4
        /*0030*/ 	.byte	0x03, 0x5f
        /*0032*/ 	.short	0x0101


	//----- nvinfo : EIATTR_COOP_GROUP_MASK_REGIDS
	.align		4
        /*0034*/ 	.byte	0x04, 0x29
        /*0036*/ 	.short	(.L_25 - .L_24)


	//   ....[0]....
.L_24:
        /*0038*/ 	.word	0x05000000


	//----- nvinfo : EIATTR_COOP_GROUP_INSTR_OFFSETS
	.align		4
.L_25:
        /*003c*/ 	.byte	0x04, 0x28
        /*003e*/ 	.short	(.L_27 - .L_26)


	//   ....[0]....
.L_26:
        /*0040*/ 	.word	0x000000e0


	//----- nvinfo : EIATTR_VRC_CTA_INIT_COUNT
	.align		4
.L_27:
        /*0044*/ 	.byte	0x02, 0x4a
	.zero		1
	.zero		1


	//----- nvinfo : EIATTR_EXIT_INSTR_OFFSETS
	.align		4
        /*0048*/ 	.byte	0x04, 0x1c
        /*004a*/ 	.short	(.L_29 - .L_28)


	//   ....[0]....
.L_28:
        /*004c*/ 	.word	0x00000050


	//   ....[1]....
        /*0050*/ 	.word	0x000000f0


	//   ....[2]....
        /*0054*/ 	.word	0x00000110


	//----- nvinfo : EIATTR_CBANK_PARAM_SIZE
	.align		4
.L_29:
        /*0058*/ 	.byte	0x03, 0x19
        /*005a*/ 	.short	0x000c


	//----- nvinfo : EIATTR_PARAM_CBANK
	.align		4
        /*005c*/ 	.byte	0x04, 0x0a
        /*005e*/ 	.short	(.L_31 - .L_30)
	.align		4
.L_30:
        /*0060*/ 	.word	index@(.nv.constant0._Z16right_shift_fastPii)
        /*0064*/ 	.short	0x0380
        /*0066*/ 	.short	0x000c


	//----- nvinfo : EIATTR_SW_WAR
	.align		4
.L_31:
        /*0068*/ 	.byte	0x04, 0x36
        /*006a*/ 	.short	(.L_33 - .L_32)
.L_32:
        /*006c*/ 	.word	0x00000008
.L_33:


//--------------------- .nv.info._Z18right_shift_bufferPKiPii --------------------------
	.section	.nv.info._Z18right_shift_bufferPKiPii,"",@"SHT_CUDA_INFO"
	.sectionflags	@""
	.align	4


	//----- nvinfo : EIATTR_CUDA_API_VERSION
	.align		4
        /*0000*/ 	.byte	0x04, 0x37
        /*0002*/ 	.short	(.L_35 - .L_34)
.L_34:
        /*0004*/ 	.word	0x00000082


	//----- nvinfo : EIATTR_KPARAM_INFO
	.align		4
.L_35:
        /*0008*/ 	.byte	0x04, 0x17
        /*000a*/ 	.short	(.L_37 - .L_36)
.L_36:
        /*000c*/ 	.word	0x00000000
        /*0010*/ 	.short	0x0002
        /*0012*/ 	.short	0x0010
        /*0014*/ 	.byte	0x00, 0xf0, 0x11, 0x00


	//----- nvinfo : EIATTR_KPARAM_INFO
	.align		4
.L_37:
        /*0018*/ 	.byte	0x04, 0x17
        /*001a*/ 	.short	(.L_39 - .L_38)
.L_38:
        /*001c*/ 	.word	0x00000000
        /*0020*/ 	.short	0x0001
        /*0022*/ 	.short	0x0008
        /*0024*/ 	.byte	0x00, 0xf5, 0x21, 0x00


	//----- nvinfo : EIATTR_KPARAM_INFO
	.align		4
.L_39:
        /*0028*/ 	.byte	0x04, 0x17
        /*002a*/ 	.short	(.L_41 - .L_40)
.L_40:
        /*002c*/ 	.word	0x00000000
        /*0030*/ 	.short	0x0000
        /*0032*/ 	.short	0x0000
        /*0034*/ 	.byte	0x00, 0xf5, 0x21, 0x00


	//----- nvinfo : EIATTR_SPARSE_MMA_MASK
	.align		4
.L_41:
        /*0038*/ 	.byte	0x03, 0x50
        /*003a*/ 	.short	0x0000


	//----- nvinfo : EIATTR_MAXREG_COUNT
	.align		4
        /*003c*/ 	.byte	0x03, 0x1b
        /*003e*/ 	.short	0x00ff


	//----- nvinfo : EIATTR_MERCURY_ISA_VERSION
	.align		4
        /*0040*/ 	.byte	0x03, 0x5f
        /*0042*/ 	.short	0x0101


	//----- nvinfo : EIATTR_VRC_CTA_INIT_COUNT
	.align		4
        /*0044*/ 	.byte	0x02, 0x4a
	.zero		1
	.zero		1


	//----- nvinfo : EIATTR_EXIT_INSTR_OFFSETS
	.align		4
        /*0048*/ 	.byte	0x04, 0x1c
        /*004a*/ 	.short	(.L_43 - .L_42)


	//   ....[0]....
.L_42:
        /*004c*/ 	.word	0x00000070


	//   ....[1]....
        /*0050*/ 	.word	0x00000140


	//----- nvinfo : EIATTR_CRS_STACK_SIZE
	.align		4
.L_43:
        /*0054*/ 	.byte	0x04, 0x1e
        /*0056*/ 	.short	(.L_45 - .L_44)
.L_44:
        /*0058*/ 	.word	0x00000000


	//----- nvinfo : EIATTR_CBANK_PARAM_SIZE
	.align		4
.L_45:
        /*005c*/ 	.byte	0x03, 0x19
        /*005e*/ 	.short	0x0014


	//----- nvinfo : EIATTR_PARAM_CBANK
	.align		4
        /*0060*/ 	.byte	0x04, 0x0a
        /*0062*/ 	.short	(.L_47 - .L_46)
	.align		4
.L_46:
        /*0064*/ 	.word	index@(.nv.constant0._Z18right_shift_bufferPKiPii)
        /*0068*/ 	.short	0x0380
        /*006a*/ 	.short	0x0014


	//----- nvinfo : EIATTR_SW_WAR
	.align		4
.L_47:
        /*006c*/ 	.byte	0x04, 0x36
        /*006e*/ 	.short	(.L_49 - .L_48)
.L_48:
        /*0070*/ 	.word	0x00000008
.L_49:


//--------------------- .nv.info._Z17right_shift_naivePii --------------------------
	.section	.nv.info._Z17right_shift_naivePii,"",@"SHT_CUDA_INFO"
	.sectionflags	@""
	.align	4


	//----- nvinfo : EIATTR_CUDA_API_VERSION
	.align		4
        /*0000*/ 	.byte	0x04, 0x37
        /*0002*/ 	.short	(.L_51 - .L_50)
.L_50:
        /*0004*/ 	.word	0x00000082


	//----- nvinfo : EIATTR_KPARAM_INFO
	.align		4
.L_51:
        /*0008*/ 	.byte	0x04, 0x17
        /*000a*/ 	.short	(.L_53 - .L_52)
.L_52:
        /*000c*/ 	.word	0x00000000
        /*0010*/ 	.short	0x0001
        /*0012*/ 	.short	0x0008
        /*0014*/ 	.byte	0x00, 0xf0, 0x11, 0x00


	//----- nvinfo : EIATTR_KPARAM_INFO
	.align		4
.L_53:
        /*0018*/ 	.byte	0x04, 0x17
        /*001a*/ 	.short	(.L_55 - .L_54)
.L_54:
        /*001c*/ 	.word	0x00000000
        /*0020*/ 	.short	0x0000
        /*0022*/ 	.short	0x0000
        /*0024*/ 	.byte	0x00, 0xf5, 0x21, 0x00


	//----- nvinfo : EIATTR_SPARSE_MMA_MASK
	.align		4
.L_55:
        /*0028*/ 	.byte	0x03, 0x50
        /*002a*/ 	.short	0x0000


	//----- nvinfo : EIATTR_MAXREG_COUNT
	.align		4
        /*002c*/ 	.byte	0x03, 0x1b
        /*002e*/ 	.short	0x00ff


	//----- nvinfo : EIATTR_MERCURY_ISA_VERSION
	.align		4
        /*0030*/ 	.byte	0x03, 0x5f
        /*0032*/ 	.short	0x0101


	//----- nvinfo : EIATTR_VRC_CTA_INIT_COUNT
	.align		4
        /*0034*/ 	.byte	0x02, 0x4a
	.zero		1
	.zero		1


	//----- nvinfo : EIATTR_EXIT_INSTR_OFFSETS
	.align		4
        /*0038*/ 	.byte	0x04, 0x1c
        /*003a*/ 	.short	(.L_57 - .L_56)


	//   ....[0]....
.L_56:
        /*003c*/ 	.word	0x00000070


	//   ....[1]....
        /*0040*/ 	.word	0x00000120


	//----- nvinfo : EIATTR_CRS_STACK_SIZE
	.align		4
.L_57:
        /*0044*/ 	.byte	0x04, 0x1e
        /*0046*/ 	.short	(.L_59 - .L_58)
.L_58:
        /*0048*/ 	.word	0x00000000


	//----- nvinfo : EIATTR_CBANK_PARAM_SIZE
	.align		4
.L_59:
        /*004c*/ 	.byte	0x03, 0x19
        /*004e*/ 	.short	0x000c


	//----- nvinfo : EIATTR_PARAM_CBANK
	.align		4
        /*0050*/ 	.byte	0x04, 0x0a
        /*0052*/ 	.short	(.L_61 - .L_60)
	.align		4
.L_60:
        /*0054*/ 	.word	index@(.nv.constant0._Z17right_shift_naivePii)
        /*0058*/ 	.short	0x0380
        /*005a*/ 	.short	0x000c


	//----- nvinfo : EIATTR_SW_WAR
	.align		4
.L_61:
        /*005c*/ 	.byte	0x04, 0x36
        /*005e*/ 	.short	(.L_63 - .L_62)
.L_62:
        /*0060*/ 	.word	0x00000008
.L_63:


//--------------------- .nv.callgraph             --------------------------
	.section	.nv.callgraph,"",@"SHT_CUDA_CALLGRAPH"
	.align	4
	.sectionentsize	8
	.align		4
        /*0000*/ 	.word	0x00000000
	.align		4
        /*0004*/ 	.word	0xffffffff
	.align		4
        /*0008*/ 	.word	0x00000000
	.align		4
        /*000c*/ 	.word	0xfffffffe
	.align		4
        /*0010*/ 	.word	0x00000000
	.align		4
        /*0014*/ 	.word	0xfffffffd
	.align		4
        /*0018*/ 	.word	0x00000000
	.align		4
        /*001c*/ 	.word	0xfffffffc


//--------------------- .text._Z16right_shift_fastPii --------------------------
	.section	.text._Z16right_shift_fastPii,"ax",@progbits
	.align	128
        .global         _Z16right_shift_fastPii
        .type           _Z16right_shift_fastPii,@function
        .size           _Z16right_shift_fastPii,(.L_x_7 - _Z16right_shift_fastPii)
        .other          _Z16right_shift_fastPii,@"STO_CUDA_ENTRY STV_DEFAULT"
_Z16right_shift_fastPii:
.text._Z16right_shift_fastPii:
[----:B------:R-:W-:Y:S01]  /*0000*/  LDC R1, c[0x0][0x37c] ;  /* 0x0000df00ff017b82 */ /* 0x000fe20000000800 */
[----:B------:R-:W0:Y:S01]  /*0010*/  S2R R5, SR_TID.X ;  /* 0x0000000000057919 */ /* 0x000e220000002100 */
[----:B------:R-:W0:Y:S01]  /*0020*/  LDCU UR4, c[0x0][0x388] ;  /* 0x00007100ff0477ac */ /* 0x000e220008000800 */
[----:B------:R-:W-:Y:S02]  /*0030*/  VOTE.ANY R0, PT, PT ;  /* 0x0000000000007806 */ /* 0x000fe400038e0100 */
[----:B0-----:R-:W-:-:S13]  /*0040*/  ISETP.GE.AND P0, PT, R5, UR4, PT ;  /* 0x0000000405007c0c */ /* 0x001fda000bf06270 */
[----:B------:R-:W-:Y:S05]  /*0050*/  @P0 EXIT ;  /* 0x000000000000094d */ /* 0x000fea0003800000 */
[----:B------:R-:W0:Y:S01]  /*0060*/  LDC.64 R2, c[0x0][0x380] ;  /* 0x0000e000ff027b82 */ /* 0x000e220000000a00 */
[----:B------:R-:W1:Y:S01]  /*0070*/  LDCU.64 UR4, c[0x0][0x358] ;  /* 0x00006b00ff0477ac */ /* 0x000e620008000a00 */
[----:B0-----:R-:W-:-:S05]  /*0080*/  IMAD.WIDE.U32 R2, R5, 0x4, R2 ;  /* 0x0000000405027825 */ /* 0x001fca00078e0002 */
[----:B-1----:R-:W2:Y:S01]  /*0090*/  LDG.E R7, desc[UR4][R2.64] ;  /* 0x0000000402077981 */ /* 0x002ea2000c1e1900 */
[----:B------:R-:W-:Y:S02]  /*00a0*/  ISETP.NE.AND P0, PT, R5, RZ, PT ;  /* 0x000000ff0500720c */ /* 0x000fe40003f05270 */
[----:B------:R-:W-:-:S11]  /*00b0*/  LOP3.LUT R0, R0, 0xfffffffe, RZ, 0xc0, !PT ;  /* 0xfffffffe00007812 */ /* 0x000fd600078ec0ff */
[----:B------:R-:W0:Y:S02]  /*00c0*/  @!P0 LDC.64 R4, c[0x0][0x380] ;  /* 0x0000e000ff048b82 */ /* 0x000e240000000a00 */
[----:B0-----:R0:W-:Y:S04]  /*00d0*/  @!P0 STG.E desc[UR4][R4.64], RZ ;  /* 0x000000ff04008986 */ /* 0x0011e8000c101904 */
[----:B--2---:R-:W1:Y:S01]  /*00e0*/  SHFL.UP PT, R7, R7, 0x1, RZ ;  /* 0x0420000007077989 */ /* 0x004e6200000e00ff */
[----:B0-----:R-:W-:Y:S05]  /*00f0*/  @!P0 EXIT ;  /* 0x000000000000894d */ /* 0x001fea0003800000 */
[----:B-1----:R-:W-:Y:S01]  /*0100*/  STG.E desc[UR4][R2.64], R7 ;  /* 0x0000000702007986 */ /* 0x002fe2000c101904 */
[----:B------:R-:W-:Y:S05]  /*0110*/  EXIT ;  /* 0x000000000000794d */ /* 0x000fea0003800000 */
.L_x_0:
[----:B------:R-:W-:-:S00]  /*0120*/  BRA `(.L_x_0) ;  /* 0xfffffffc00fc7947 */ /* 0x000fc0000383ffff */
[----:B------:R-:W-:-:S00]  /*0130*/  NOP ;  /* 0x0000000000007918 */ /* 0x000fc00000000000 */
        /* <DEDUP_REMOVED lines=12> */
.L_x_7:


//--------------------- .text._Z18right_shift_bufferPKiPii --------------------------
	.section	.text._Z18right_shift_bufferPKiPii,"ax",@progbits
	.align	128
        .global         _Z18right_shift_bufferPKiPii
        .type           _Z18right_shift_bufferPKiPii,@function
        .size           _Z18right_shift_bufferPKiPii,(.L_x_8 - _Z18right_shift_bufferPKiPii)
        .other          _Z18right_shift_bufferPKiPii,@"STO_CUDA_ENTRY STV_DEFAULT"
_Z18right_shift_bufferPKiPii:
.text._Z18right_shift_bufferPKiPii:
[----:B------:R-:W-:Y:S01]  /*0000*/  LDC R1, c[0x0][0x37c] ;  /* 0x0000df00ff017b82 */ /* 0x000fe20000000800 */
[----:B------:R-:W0:Y:S07]  /*0010*/  S2R R0, SR_TID.X ;  /* 0x0000000000007919 */ /* 0x000e2e0000002100 */
[----:B------:R-:W0:Y:S01]  /*0020*/  S2UR UR4, SR_CTAID.X ;  /* 0x00000000000479c3 */ /* 0x000e220000002500 */
[----:B------:R-:W1:Y:S07]  /*0030*/  LDCU UR5, c[0x0][0x390] ;  /* 0x00007200ff0577ac */ /* 0x000e6e0008000800 */
[----:B------:R-:W0:Y:S02]  /*0040*/  LDC R7, c[0x0][0x360] ;  /* 0x0000d800ff077b82 */ /* 0x000e240000000800 */
[----:B0-----:R-:W-:-:S05]  /*0050*/  IMAD R7, R7, UR4, R0 ;  /* 0x0000000407077c24 */ /* 0x001fca000f8e0200 */
[----:B-1----:R-:W-:-:S13]  /*0060*/  ISETP.GE.AND P0, PT, R7, UR5, PT ;  /* 0x0000000507007c0c */ /* 0x002fda000bf06270 */
[----:B------:R-:W-:Y:S05]  /*0070*/  @P0 EXIT ;  /* 0x000000000000094d */ /* 0x000fea0003800000 */
[----:B------:R-:W0:Y:S01]  /*0080*/  LDC.64 R4, c[0x0][0x388] ;  /* 0x0000e200ff047b82 */ /* 0x000e220000000a00 */
[C---:B------:R-:W-:Y:S01]  /*0090*/  ISETP.NE.AND P0, PT, R7.reuse, RZ, PT ;  /* 0x000000ff0700720c */ /* 0x040fe20003f05270 */
[----:B------:R-:W1:Y:S01]  /*00a0*/  LDCU.64 UR4, c[0x0][0x358] ;  /* 0x00006b00ff0477ac */ /* 0x000e620008000a00 */
[----:B------:R-:W-:Y:S01]  /*00b0*/  BSSY.RECONVERGENT B0, `(.L_x_1) ;  /* 0x0000007000007945 */ /* 0x000fe20003800200 */
[----:B------:R-:W-:Y:S02]  /*00c0*/  HFMA2 R3, -RZ, RZ, 0, 0 ;  /* 0x00000000ff037431 */ /* 0x000fe400000001ff */
[----:B0-----:R-:W-:-:S08]  /*00d0*/  IMAD.WIDE R4, R7, 0x4, R4 ;  /* 0x0000000407047825 */ /* 0x001fd000078e0204 */
[----:B-1----:R-:W-:Y:S05]  /*00e0*/  @!P0 BRA `(.L_x_2) ;  /* 0x00000000000c8947 */ /* 0x002fea0003800000 */
[----:B------:R-:W0:Y:S02]  /*00f0*/  LDC.64 R2, c[0x0][0x380] ;  /* 0x0000e000ff027b82 */ /* 0x000e240000000a00 */
[----:B0-----:R-:W-:-:S06]  /*0100*/  IMAD.WIDE R2, R7, 0x4, R2 ;  /* 0x0000000407027825 */ /* 0x001fcc00078e0202 */
[----:B------:R0:W5:Y:S02]  /*0110*/  LDG.E R3, desc[UR4][R2.64+-0x4] ;  /* 0xfffffc0402037981 */ /* 0x000164000c1e1900 */
.L_x_2:
[----:B------:R-:W-:Y:S05]  /*0120*/  BSYNC.RECONVERGENT B0 ;  /* 0x0000000000007941 */ /* 0x000fea0003800200 */
.L_x_1:
[----:B-----5:R-:W-:Y:S01]  /*0130*/  STG.E desc[UR4][R4.64], R3 ;  /* 0x0000000304007986 */ /* 0x020fe2000c101904 */
[----:B------:R-:W-:Y:S05]  /*0140*/  EXIT ;  /* 0x000000000000794d */ /* 0x000fea0003800000 */
.L_x_3:
        /* <DEDUP_REMOVED lines=11> */
.L_x_8:


//--------------------- .text._Z17right_shift_naivePii --------------------------
	.section	.text._Z17right_shift_naivePii,"ax",@progbits
	.align	128
        .global         _Z17right_shift_naivePii
        .type           _Z17right_shift_naivePii,@function
        .size           _Z17right_shift_naivePii,(.L_x_9 - _Z17right_shift_naivePii)
        .other          _Z17right_shift_naivePii,@"STO_CUDA_ENTRY STV_DEFAULT"
_Z17right_shift_naivePii:
.text._Z17right_shift_naivePii:
        /* <DEDUP_REMOVED lines=12> */
[----:B0-----:R-:W-:-:S04]  /*00c0*/  IMAD.WIDE R2, R5, 0x4, R2 ;  /* 0x0000000405027825 */ /* 0x001fc800078e0202 */
[----:B------:R-:W-:-:S06]  /*00d0*/  HFMA2 R5, -RZ, RZ, 0, 0 ;  /* 0x00000000ff057431 */ /* 0x000fcc00000001ff */
[----:B-1----:R-:W-:Y:S05]  /*00e0*/  @!P0 BRA `(.L_x_5) ;  /* 0x0000000000048947 */ /* 0x002fea0003800000 */
[----:B------:R0:W5:Y:S02]  /*00f0*/  LDG.E R5, desc[UR4][R2.64+-0x4] ;  /* 0xfffffc0402057981 */ /* 0x000164000c1e1900 */
.L_x_5:
[----:B------:R-:W-:Y:S05]  /*0100*/  BSYNC.RECONVERGENT B0 ;  /* 0x0000000000007941 */ /* 0x000fea0003800200 */
.L_x_4:
[----:B-----5:R-:W-:Y:S01]  /*0110*/  STG.E desc[UR4][R2.64], R5 ;  /* 0x0000000502007986 */ /* 0x020fe2000c101904 */
[----:B------:R-:W-:Y:S05]  /*0120*/  EXIT ;  /* 0x000000000000794d */ /* 0x000fea0003800000 */
.L_x_6:
        /* <DEDUP_REMOVED lines=13> */
.L_x_9:


//--------------------- .nv.shared.reserved.0     --------------------------
	.section	.nv.shared.reserved.0,"aw",@nobits
	.weak		__nv_reservedSMEM_offset_0_alias
	.size		__nv_reservedSMEM_offset_0_alias, 0, 64
	.other		__nv_reservedSMEM_offset_0_alias,@"STO_CUDA_RESERVED_SHARED STV_DEFAULT"
__nv_reservedSMEM_offset_0_alias:
	.zero		0
	.zero		64


//--------------------- .nv.constant0._Z16right_shift_fastPii --------------------------
	.section	.nv.constant0._Z16right_shift_fastPii,"a",@progbits
	.sectionflags	@""
	.align	4
.nv.constant0._Z16right_shift_fastPii:
	.zero		908


//--------------------- .nv.constant0._Z18right_shift_bufferPKiPii --------------------------
	.section	.nv.constant0._Z18right_shift_bufferPKiPii,"a",@progbits
	.sectionflags	@""
	.align	4
.nv.constant0._Z18right_shift_bufferPKiPii:
	.zero		916


//--------------------- .nv.constant0._Z17right_shift_naivePii --------------------------
	.section	.nv.constant0._Z17right_shift_naivePii,"a",@progbits
	.sectionflags	@""
	.align	4
.nv.constant0._Z17right_shift_naivePii:
	.zero		908


//--------------------- SYMBOLS --------------------------

	.type		.nv.reservedSmem.offset0,@object
	.size		.nv.reservedSmem.offset0,0x4
